	.headerflags	@"EF_CUDA_TEXMODE_UNIFIED EF_CUDA_64BIT_ADDRESS EF_CUDA_SM86 EF_CUDA_VIRTUAL_SM(EF_CUDA_SM86)"
	.elftype	@"ET_EXEC"


//--------------------- .nv.info                  --------------------------
	.section	.nv.info,"",@"SHT_CUDA_INFO"
	.align	4


	//----- nvinfo : EIATTR_REGCOUNT
	.align		4
        /*0000*/ 	.byte	0x04, 0x2f
        /*0002*/ 	.short	(.L_8 - .L_7)
	.align		4
.L_7:
        /*0004*/ 	.word	index@(triton_red_fused__softmax__to_copy_add_1)
        /*0008*/ 	.word	0x0000001f


	//----- nvinfo : EIATTR_MIN_STACK_SIZE
	.align		4
.L_8:
        /*000c*/ 	.byte	0x04, 0x12
        /*000e*/ 	.short	(.L_10 - .L_9)
	.align		4
.L_9:
        /*0010*/ 	.word	index@(triton_red_fused__softmax__to_copy_add_1)
        /*0014*/ 	.word	0x00000000


	//----- nvinfo : EIATTR_FRAME_SIZE
	.align		4
.L_10:
        /*0018*/ 	.byte	0x04, 0x11
        /*001a*/ 	.short	(.L_12 - .L_11)
	.align		4
.L_11:
        /*001c*/ 	.word	index@(triton_red_fused__softmax__to_copy_add_1)
        /*0020*/ 	.word	0x00000000


	//----- nvinfo : EIATTR_MIN_STACK_SIZE
	.align		4
.L_12:
        /*0024*/ 	.byte	0x04, 0x12
        /*0026*/ 	.short	(.L_14 - .L_13)
	.align		4
.L_13:
        /*0028*/ 	.word	index@(triton_red_fused__softmax__to_copy_add_1)
        /*002c*/ 	.word	0x00000000
.L_14:


//--------------------- .nv.info.triton_red_fused__softmax__to_copy_add_1 --------------------------
	.section	.nv.info.triton_red_fused__softmax__to_copy_add_1,"",@"SHT_CUDA_INFO"
	.sectionflags	@""
	.align	4


	//----- nvinfo : EIATTR_CUDA_API_VERSION
	.align		4
        /*0000*/ 	.byte	0x04, 0x37
        /*0002*/ 	.short	(.L_16 - .L_15)
.L_15:
        /*0004*/ 	.word	0x0000007c


	//----- nvinfo : EIATTR_SW2861232_WAR
	.align		4
.L_16:
        /*0008*/ 	.byte	0x01, 0x35
	.zero		2


	//----- nvinfo : EIATTR_PARAM_CBANK
	.align		4
        /*000c*/ 	.byte	0x04, 0x0a
        /*000e*/ 	.short	(.L_18 - .L_17)
	.align		4
.L_17:
        /*0010*/ 	.word	index@(.nv.constant0.triton_red_fused__softmax__to_copy_add_1)
        /*0014*/ 	.short	0x0160
        /*0016*/ 	.short	0x0028


	//----- nvinfo : EIATTR_CBANK_PARAM_SIZE
	.align		4
.L_18:
        /*0018*/ 	.byte	0x03, 0x19
        /*001a*/ 	.short	0x0028


	//----- nvinfo : EIATTR_KPARAM_INFO
	.align		4
        /*001c*/ 	.byte	0x04, 0x17
        /*001e*/ 	.short	(.L_20 - .L_19)
.L_19:
        /*0020*/ 	.word	0x00000000
        /*0024*/ 	.short	0x0005
        /*0026*/ 	.short	0x0020
        /*0028*/ 	.byte	0x00, 0xf4, 0x21, 0x00


	//----- nvinfo : EIATTR_KPARAM_INFO
	.align		4
.L_20:
        /*002c*/ 	.byte	0x04, 0x17
        /*002e*/ 	.short	(.L_22 - .L_21)
.L_21:
        /*0030*/ 	.word	0x00000000
        /*0034*/ 	.short	0x0004
        /*0036*/ 	.short	0x001c
        /*0038*/ 	.byte	0x00, 0xf0, 0x11, 0x00


	//----- nvinfo : EIATTR_KPARAM_INFO
	.align		4
.L_22:
        /*003c*/ 	.byte	0x04, 0x17
        /*003e*/ 	.short	(.L_24 - .L_23)
.L_23:
        /*0040*/ 	.word	0x00000000
        /*0044*/ 	.short	0x0003
        /*0046*/ 	.short	0x0018
        /*0048*/ 	.byte	0x00, 0xf0, 0x11, 0x00


	//----- nvinfo : EIATTR_KPARAM_INFO
	.align		4
.L_24:
        /*004c*/ 	.byte	0x04, 0x17
        /*004e*/ 	.short	(.L_26 - .L_25)
.L_25:
        /*0050*/ 	.word	0x00000000
        /*0054*/ 	.short	0x0002
        /*0056*/ 	.short	0x0010
        /*0058*/ 	.byte	0x00, 0xf4, 0x21, 0x00


	//----- nvinfo : EIATTR_KPARAM_INFO
	.align		4
.L_26:
        /*005c*/ 	.byte	0x04, 0x17
        /*005e*/ 	.short	(.L_28 - .L_27)
.L_27:
        /*0060*/ 	.word	0x00000000
        /*0064*/ 	.short	0x0001
        /*0066*/ 	.short	0x0008
        /*0068*/ 	.byte	0x00, 0xf4, 0x21, 0x00


	//----- nvinfo : EIATTR_KPARAM_INFO
	.align		4
.L_28:
        /*006c*/ 	.byte	0x04, 0x17
        /*006e*/ 	.short	(.L_30 - .L_29)
.L_29:
        /*0070*/ 	.word	0x00000000
        /*0074*/ 	.short	0x0000
        /*0076*/ 	.short	0x0000
        /*0078*/ 	.byte	0x00, 0xf4, 0x21, 0x00


	//----- nvinfo : EIATTR_MAXREG_COUNT
	.align		4
.L_30:
        /*007c*/ 	.byte	0x03, 0x1b
        /*007e*/ 	.short	0x00ff


	//----- nvinfo : EIATTR_EXTERNS
	.align		4
        /*0080*/ 	.byte	0x04, 0x0f
        /*0082*/ 	.short	(.L_32 - .L_31)


	//   ....[0]....
	.align		4
.L_31:
        /*0084*/ 	.word	index@(__assertfail)


	//----- nvinfo : EIATTR_COOP_GROUP_MASK_REGIDS
	.align		4
.L_32:
        /*0088*/ 	.byte	0x04, 0x29
        /*008a*/ 	.short	(.L_34 - .L_33)


	//   ....[0]....
.L_33:
        /*008c*/ 	.word	0xffffffff


	//   ....[1]....
        /*0090*/ 	.word	0xffffffff


	//   ....[2]....
        /*0094*/ 	.word	0xffffffff


	//   ....[3]....
        /*0098*/ 	.word	0xffffffff


	//----- nvinfo : EIATTR_COOP_GROUP_INSTR_OFFSETS
	.align		4
.L_34:
        /*009c*/ 	.byte	0x04, 0x28
        /*009e*/ 	.short	(.L_36 - .L_35)


	//   ....[0]....
.L_35:
        /*00a0*/ 	.word	0x00000ba0


	//   ....[1]....
        /*00a4*/ 	.word	0x00000c20


	//   ....[2]....
        /*00a8*/ 	.word	0x00000d60


	//   ....[3]....
        /*00ac*/ 	.word	0x00000d80


	//----- nvinfo : EIATTR_SYSCALL_OFFSETS
	.align		4
.L_36:
        /*00b0*/ 	.byte	0x04, 0x46
        /*00b2*/ 	.short	(.L_38 - .L_37)


	//   ....[0]....
.L_37:
        /*00b4*/ 	.word	0x000017f0


	//   ....[1]....
        /*00b8*/ 	.word	0x00001920


	//----- nvinfo : EIATTR_EXIT_INSTR_OFFSETS
	.align		4
.L_38:
        /*00bc*/ 	.byte	0x04, 0x1c
        /*00be*/ 	.short	(.L_40 - .L_39)


	//   ....[0]....
.L_39:
        /*00c0*/ 	.word	0x000016c0


	//----- nvinfo : EIATTR_REQNTID
	.align		4
.L_40:
        /*00c4*/ 	.byte	0x04, 0x10
        /*00c6*/ 	.short	(.L_42 - .L_41)
.L_41:
        /*00c8*/ 	.word	0x00000100
        /*00cc*/ 	.word	0x00000001
        /*00d0*/ 	.word	0x00000001


	//----- nvinfo : EIATTR_CRS_STACK_SIZE
	.align		4
.L_42:
        /*00d4*/ 	.byte	0x04, 0x1e
        /*00d6*/ 	.short	(.L_44 - .L_43)
.L_43:
        /*00d8*/ 	.word	0x00000000
.L_44:


//--------------------- .nv.callgraph             --------------------------
	.section	.nv.callgraph,"",@"SHT_CUDA_CALLGRAPH"
	.align	4
	.sectionentsize	8
	.align		4
        /*0000*/ 	.word	0x00000000
	.align		4
        /*0004*/ 	.word	0xffffffff
	.align		4
        /*0008*/ 	.word	index@(triton_red_fused__softmax__to_copy_add_1)
	.align		4
        /*000c*/ 	.word	index@(__assertfail)
	.align		4
        /*0010*/ 	.word	0x00000000
	.align		4
        /*0014*/ 	.word	0xfffffffe
	.align		4
        /*0018*/ 	.word	0x00000000
	.align		4
        /*001c*/ 	.word	0xfffffffd
	.align		4
        /*0020*/ 	.word	0x00000000
	.align		4
        /*0024*/ 	.word	0xfffffffc


//--------------------- .nv.rel.action            --------------------------
	.section	.nv.rel.action,"",@"SHT_CUDA_RELOCINFO"
	.align	8
	.sectionentsize	8
        /*0000*/ 	.byte	0x73, 0x00, 0x00, 0x00, 0x00, 0x00, 0x00, 0x00, 0x00, 0x00, 0x00, 0x11, 0x25, 0x00, 0x05, 0x36


//--------------------- .nv.constant4             --------------------------
	.section	.nv.constant4,"a",@progbits
	.align	8
	.align		8
.nv.constant4:
        /*0000*/ 	.dword	__assertfail
	.align		8
        /*0008*/ 	.dword	assertFunc_1
	.align		8
        /*0010*/ 	.dword	assertFile_1
	.align		8
        /*0018*/ 	.dword	assertMessage_1
	.align		8
        /*0020*/ 	.dword	assertFunc_0
	.align		8
        /*0028*/ 	.dword	assertFile_0
	.align		8
        /*0030*/ 	.dword	assertMessage_0
	.align		8
        /*0038*/ 	.dword	_$_str


//--------------------- .nv.constant0.triton_red_fused__softmax__to_copy_add_1 --------------------------
	.section	.nv.constant0.triton_red_fused__softmax__to_copy_add_1,"a",@progbits
	.sectionflags	@""
	.align	4
.nv.constant0.triton_red_fused__softmax__to_copy_add_1:
	.zero		392


//--------------------- .text.triton_red_fused__softmax__to_copy_add_1 --------------------------
	.section	.text.triton_red_fused__softmax__to_copy_add_1,"ax",@progbits
	.sectionflags	@"SHF_BARRIERS=1"
	.sectioninfo	@"SHI_REGISTERS=31"
	.align	128
        .global         triton_red_fused__softmax__to_copy_add_1
        .type           triton_red_fused__softmax__to_copy_add_1,@function
        .size           triton_red_fused__softmax__to_copy_add_1,(.L_x_5 - triton_red_fused__softmax__to_copy_add_1)
        .other          triton_red_fused__softmax__to_copy_add_1,@"STO_CUDA_ENTRY STV_DEFAULT"
triton_red_fused__softmax__to_copy_add_1:
.text.triton_red_fused__softmax__to_copy_add_1:
[----:B------:R-:W-:Y:S02]  /*0000*/  IMAD.MOV.U32 R1, RZ, RZ, c[0x0][0x28] ;  /* 0x00000a00ff017624 */ /* 0x000fe400078e00ff */
[----:B------:R-:W0:Y:S01]  /*0010*/  S2R R0, SR_CTAID.X ;  /* 0x0000000000007919 */ /* 0x000e220000002500 */
[----:B------:R-:W-:Y:S01]  /*0020*/  CS2R R14, SRZ ;  /* 0x00000000000e7805 */ /* 0x000fe2000001ff00 */
[----:B------:R-:W-:Y:S01]  /*0030*/  IMAD.MOV.U32 R16, RZ, RZ, -0x800000 ;  /* 0xff800000ff107424 */ /* 0x000fe200078e00ff */
[----:B------:R-:W-:Y:S01]  /*0040*/  ULDC.64 UR4, c[0x0][0x118] ;  /* 0x0000460000047ab9 */ /* 0x000fe20000000a00 */
[----:B------:R-:W1:Y:S01]  /*0050*/  S2R R10, SR_TID.X ;  /* 0x00000000000a7919 */ /* 0x000e620000002100 */
[----:B0-----:R-:W-:Y:S01]  /*0060*/  IMAD.SHL.U32 R7, R0, 0x40, RZ ;  /* 0x0000004000077824 */ /* 0x001fe200078e00ff */
[----:B------:R-:W-:Y:S02]  /*0070*/  SHF.R.S32.HI R3, RZ, 0x19, R0 ;  /* 0x00000019ff037819 */ /* 0x000fe40000011400 */
[--C-:B-1----:R-:W-:Y:S01]  /*0080*/  SHF.R.U32.HI R0, RZ, 0x2, R10.reuse ;  /* 0x00000002ff007819 */ /* 0x102fe2000001160a */
[----:B------:R-:W-:Y:S01]  /*0090*/  IMAD.SHL.U32 R9, R10, 0x4, RZ ;  /* 0x000000040a097824 */ /* 0x000fe200078e00ff */
[----:B------:R-:W-:-:S02]  /*00a0*/  SHF.R.U32.HI R12, RZ, 0x6, R10 ;  /* 0x00000006ff0c7819 */ /* 0x000fc4000001160a */
[----:B------:R-:W-:Y:S02]  /*00b0*/  SGXT R3, R3, 0x1 ;  /* 0x000000010303781a */ /* 0x000fe40000000200 */
[--C-:B------:R-:W-:Y:S02]  /*00c0*/  LOP3.LUT R2, R7, 0x3f, R10.reuse, 0xf8, !PT ;  /* 0x0000003f07027812 */ /* 0x100fe400078ef80a */
[----:B------:R-:W-:Y:S02]  /*00d0*/  SGXT.U32 R0, R0, 0x6 ;  /* 0x000000060000781a */ /* 0x000fe40000000000 */
[----:B------:R-:W-:Y:S02]  /*00e0*/  SHF.R.U32.HI R8, RZ, 0x1, R10 ;  /* 0x00000001ff087819 */ /* 0x000fe4000001160a */
[----:B------:R-:W-:Y:S02]  /*00f0*/  SGXT.U32 R12, R12, 0x2 ;  /* 0x000000020c0c781a */ /* 0x000fe40000000000 */
[----:B------:R-:W-:-:S02]  /*0100*/  LEA.HI R5, R3, R2, RZ, 0x9 ;  /* 0x0000000203057211 */ /* 0x000fc400078f48ff */
[----:B------:R-:W-:Y:S02]  /*0110*/  LOP3.LUT R2, R0, R7, RZ, 0xfc, !PT ;  /* 0x0000000700027212 */ /* 0x000fe400078efcff */
[----:B------:R-:W-:Y:S02]  /*0120*/  LOP3.LUT R4, R10, 0xff, RZ, 0xc0, !PT ;  /* 0x000000ff0a047812 */ /* 0x000fe400078ec0ff */
[----:B------:R-:W-:Y:S02]  /*0130*/  LOP3.LUT R13, R8, 0x7e, RZ, 0xc0, !PT ;  /* 0x0000007e080d7812 */ /* 0x000fe400078ec0ff */
[----:B------:R-:W-:Y:S02]  /*0140*/  LOP3.LUT R11, R10, 0x3f, RZ, 0xc0, !PT ;  /* 0x0000003f0a0b7812 */ /* 0x000fe400078ec0ff */
[----:B------:R-:W-:Y:S01]  /*0150*/  LOP3.LUT R6, R9, 0xfc, RZ, 0xc0, !PT ;  /* 0x000000fc09067812 */ /* 0x000fe200078ec0ff */
[----:B------:R-:W-:Y:S01]  /*0160*/  IMAD R0, R4, 0x2, R13 ;  /* 0x0000000204007824 */ /* 0x000fe200078e020d */
[----:B------:R-:W-:Y:S01]  /*0170*/  LOP3.LUT R8, R12, 0xfffffe00, R5, 0xf8, !PT ;  /* 0xfffffe000c087812 */ /* 0x000fe200078ef805 */
[----:B------:R-:W-:Y:S01]  /*0180*/  IMAD.MOV.U32 R4, RZ, RZ, 0x2 ;  /* 0x00000002ff047424 */ /* 0x000fe200078e00ff */
[----:B------:R-:W-:-:S02]  /*0190*/  LEA.HI R3, R3, R2, RZ, 0x9 ;  /* 0x0000000203037211 */ /* 0x000fc400078f48ff */
[----:B------:R-:W-:Y:S02]  /*01a0*/  LOP3.LUT R9, R12, 0xfc, R9, 0xf8, !PT ;  /* 0x000000fc0c097812 */ /* 0x000fe400078ef809 */
[----:B------:R-:W-:Y:S02]  /*01b0*/  SHF.R.U32.HI R6, RZ, 0x1, R6 ;  /* 0x00000001ff067819 */ /* 0x000fe40000011606 */
[----:B------:R-:W-:Y:S02]  /*01c0*/  IADD3 R7, -R7, R8, -R11 ;  /* 0x0000000807077210 */ /* 0x000fe40007ffe90b */
[----:B------:R-:W-:Y:S01]  /*01d0*/  LOP3.LUT R13, R10, 0x3, RZ, 0xc0, !PT ;  /* 0x000000030a0d7812 */ /* 0x000fe200078ec0ff */
[----:B------:R-:W-:Y:S01]  /*01e0*/  IMAD R6, R9, 0x2, R6 ;  /* 0x0000000209067824 */ /* 0x000fe200078e0206 */
[----:B------:R-:W-:Y:S02]  /*01f0*/  LOP3.LUT R8, R3, 0xfffffe00, RZ, 0xc0, !PT ;  /* 0xfffffe0003087812 */ /* 0x000fe400078ec0ff */
[----:B------:R-:W-:Y:S01]  /*0200*/  SHF.R.S32.HI R3, RZ, 0x9, R5 ;  /* 0x00000009ff037819 */ /* 0x000fe20000011405 */
[----:B------:R-:W-:Y:S01]  /*0210*/  IMAD R9, R2, 0x200, R13 ;  /* 0x0000020002097824 */ /* 0x000fe200078e020d */
[----:B------:R-:W-:-:S03]  /*0220*/  IADD3 R8, R13, R8, -R2 ;  /* 0x000000080d087210 */ /* 0x000fc60007ffe802 */
[----:B------:R-:W-:-:S04]  /*0230*/  IMAD.WIDE R2, R3, R4, c[0x0][0x168] ;  /* 0x00005a0003027625 */ /* 0x000fc800078e0204 */
.L_x_1:
[----:B------:R-:W-:Y:S01]  /*0240*/  LOP3.LUT R18, R14, R9, RZ, 0xfc, !PT ;  /* 0x000000090e127212 */ /* 0x000fe200078efcff */
[----:B------:R-:W-:-:S04]  /*0250*/  IMAD.MOV.U32 R19, RZ, RZ, 0x2 ;  /* 0x00000002ff137424 */ /* 0x000fc800078e00ff */
[----:B------:R-:W-:-:S06]  /*0260*/  IMAD.WIDE R18, R18, R19, c[0x0][0x160] ;  /* 0x0000580012127625 */ /* 0x000fcc00078e0213 */
[----:B------:R0:W2:Y:S01]  /*0270*/  LDG.E.EL.U16 R19, [R18.64] ;  /* 0x0000000412137981 */ /* 0x0000a2000c2e1500 */
[--C-:B------:R-:W-:Y:S01]  /*0280*/  IMAD.IADD R21, R8, 0x1, R14.reuse ;  /* 0x0000000108157824 */ /* 0x100fe200078e020e */
[----:B------:R-:W-:Y:S01]  /*0290*/  WARPSYNC 0xffffffff ;  /* 0xffffffff00007948 */ /* 0x000fe20003800000 */
[----:B------:R-:W-:Y:S01]  /*02a0*/  IMAD.MOV.U32 R22, RZ, RZ, 0x3e055027 ;  /* 0x3e055027ff167424 */ /* 0x000fe200078e00ff */
[----:B------:R-:W-:Y:S01]  /*02b0*/  BAR.SYNC.DEFER_BLOCKING 0x0 ;  /* 0x0000000000007b1d */ /* 0x000fe20000010000 */
[----:B------:R-:W-:Y:S01]  /*02c0*/  IMAD.IADD R24, R7, 0x1, R14 ;  /* 0x0000000107187824 */ /* 0x000fe200078e020e */
[----:B------:R-:W-:Y:S02]  /*02d0*/  IABS R20, R21 ;  /* 0x0000001500147213 */ /* 0x000fe40000000000 */
[----:B------:R-:W-:Y:S02]  /*02e0*/  ISETP.GT.AND P2, PT, R21, RZ, PT ;  /* 0x000000ff1500720c */ /* 0x000fe40003f44270 */
[----:B------:R-:W-:-:S02]  /*02f0*/  I2FP.F32.S32 R4, R20 ;  /* 0x0000001400047245 */ /* 0x000fc40000201400 */
[----:B------:R-:W-:Y:S02]  /*0300*/  IABS R25, R24 ;  /* 0x0000001800197213 */ /* 0x000fe40000000000 */
[----:B------:R-:W-:Y:S01]  /*0310*/  SEL R21, RZ, 0x10, !P2 ;  /* 0x00000010ff157807 */ /* 0x000fe20005000000 */
[----:B------:R-:W-:-:S05]  /*0320*/  FMUL R4, R4, 0.125 ;  /* 0x3e00000004047820 */ /* 0x000fca0000400000 */
[----:B------:R-:W-:-:S13]  /*0330*/  FSETP.GEU.AND P0, PT, R4, 1.175494350822287508e-38, PT ;  /* 0x008000000400780b */ /* 0x000fda0003f0e000 */
[----:B------:R-:W-:-:S05]  /*0340*/  @!P0 FMUL R4, R4, 8388608 ;  /* 0x4b00000004048820 */ /* 0x000fca0000400000 */
[C---:B------:R-:W-:Y:S02]  /*0350*/  IADD3 R5, R4.reuse, -0x3f2aaaab, RZ ;  /* 0xc0d5555504057810 */ /* 0x040fe40007ffe0ff */
[----:B------:R-:W-:Y:S02]  /*0360*/  ISETP.GE.U32.AND P1, PT, R4, 0x7f800000, PT ;  /* 0x7f8000000400780c */ /* 0x000fe40003f26070 */
[----:B------:R-:W-:-:S05]  /*0370*/  LOP3.LUT R17, R5, 0xff800000, RZ, 0xc0, !PT ;  /* 0xff80000005117812 */ /* 0x000fca00078ec0ff */
[----:B------:R-:W-:-:S04]  /*0380*/  IMAD.IADD R5, R4, 0x1, -R17 ;  /* 0x0000000104057824 */ /* 0x000fc800078e0a11 */
[----:B------:R-:W-:Y:S01]  /*0390*/  FADD R23, R5, -1 ;  /* 0xbf80000005177421 */ /* 0x000fe20000000000 */
[----:B------:R-:W-:Y:S02]  /*03a0*/  FSEL R5, RZ, -23, P0 ;  /* 0xc1b80000ff057808 */ /* 0x000fe40000000000 */
[----:B------:R-:W-:Y:S01]  /*03b0*/  FSETP.NEU.AND P0, PT, R4, RZ, PT ;  /* 0x000000ff0400720b */ /* 0x000fe20003f0d000 */
[----:B0-----:R-:W-:-:S04]  /*03c0*/  FFMA.FTZ R18, R23, -R22, 0.14084610342979431152 ;  /* 0x3e1039f617127423 */ /* 0x001fc80000010816 */
[----:B------:R-:W-:-:S04]  /*03d0*/  FFMA.FTZ R18, R23, R18, -0.12148627638816833496 ;  /* 0xbdf8cdcc17127423 */ /* 0x000fc80000010012 */
[----:B------:R-:W-:-:S04]  /*03e0*/  FFMA.FTZ R18, R23, R18, 0.13980610668659210205 ;  /* 0x3e0f295517127423 */ /* 0x000fc80000010012 */
[----:B------:R-:W-:-:S04]  /*03f0*/  FFMA.FTZ R18, R23, R18, -0.16684235632419586182 ;  /* 0xbe2ad8b917127423 */ /* 0x000fc80000010012 */
[----:B------:R-:W-:-:S04]  /*0400*/  FFMA.FTZ R18, R23, R18, 0.20012299716472625732 ;  /* 0x3e4ced0b17127423 */ /* 0x000fc80000010012 */
[----:B------:R-:W-:-:S04]  /*0410*/  FFMA.FTZ R18, R23, R18, -0.24999669194221496582 ;  /* 0xbe7fff2217127423 */ /* 0x000fc80000010012 */
[----:B------:R-:W-:-:S04]  /*0420*/  FFMA.FTZ R18, R23, R18, 0.33333182334899902344 ;  /* 0x3eaaaa7817127423 */ /* 0x000fc80000010012 */
[C---:B------:R-:W-:Y:S01]  /*0430*/  FFMA.FTZ R26, R23.reuse, R18, -0.5 ;  /* 0xbf000000171a7423 */ /* 0x040fe20000010012 */
[----:B------:R-:W-:Y:S01]  /*0440*/  I2FP.F32.S32 R18, R17 ;  /* 0x0000001100127245 */ /* 0x000fe20000201400 */
[----:B------:R-:W-:Y:S02]  /*0450*/  IMAD.MOV.U32 R17, RZ, RZ, R25 ;  /* 0x000000ffff117224 */ /* 0x000fe400078e0019 */
[C---:B------:R-:W-:Y:S02]  /*0460*/  FMUL R26, R23.reuse, R26 ;  /* 0x0000001a171a7220 */ /* 0x040fe40000400000 */
[----:B------:R-:W-:Y:S01]  /*0470*/  FFMA.FTZ R5, R18, 1.1920928955078125e-07, R5 ;  /* 0x3400000012057823 */ /* 0x000fe20000010005 */
[----:B------:R-:W-:Y:S01]  /*0480*/  I2FP.F32.S32 R18, R17 ;  /* 0x0000001100127245 */ /* 0x000fe20000201400 */
[----:B------:R-:W-:Y:S01]  /*0490*/  FFMA.FTZ R26, R23, R26, R23 ;  /* 0x0000001a171a7223 */ /* 0x000fe20000010017 */
[----:B------:R-:W-:-:S03]  /*04a0*/  @P1 IMAD.MOV.U32 R23, RZ, RZ, 0x7f800000 ;  /* 0x7f800000ff171424 */ /* 0x000fc600078e00ff */
[----:B------:R-:W-:Y:S01]  /*04b0*/  FFMA.FTZ R5, R5, 0.69314718246459960938, R26 ;  /* 0x3f31721805057823 */ /* 0x000fe2000001001a */
[----:B------:R-:W-:Y:S01]  /*04c0*/  @P1 FFMA.FTZ R5, R4, R23, +INF ;  /* 0x7f80000004051423 */ /* 0x000fe20000010017 */
[----:B------:R-:W-:Y:S01]  /*04d0*/  FMUL R18, R18, 0.125 ;  /* 0x3e00000012127820 */ /* 0x000fe20000400000 */
[----:B------:R-:W-:Y:S02]  /*04e0*/  IMAD.MOV.U32 R26, RZ, RZ, R20 ;  /* 0x000000ffff1a7224 */ /* 0x000fe400078e0014 */
[----:B------:R-:W-:Y:S02]  /*04f0*/  FMUL.M8 R5, R5, 0.36067375540733337402 ;  /* 0x3eb8aa3b05057820 */ /* 0x000fe40000700000 */
[----:B------:R-:W-:Y:S02]  /*0500*/  FSETP.GEU.AND P1, PT, R18, 1.175494350822287508e-38, PT ;  /* 0x008000001200780b */ /* 0x000fe40003f2e000 */
[----:B------:R-:W-:Y:S02]  /*0510*/  ISETP.GE.AND P3, PT, R26, 0x8, PT ;  /* 0x000000081a00780c */ /* 0x000fe40003f66270 */
[----:B------:R-:W-:-:S04]  /*0520*/  FSEL R25, R5, -INF , P0 ;  /* 0xff80000005197808 */ /* 0x000fc80000000000 */
[----:B------:R0:W1:Y:S05]  /*0530*/  F2I.S64.TRUNC R4, R25 ;  /* 0x0000001900047311 */ /* 0x00006a000020d900 */
[----:B------:R-:W-:Y:S01]  /*0540*/  @!P1 FMUL R18, R18, 8388608 ;  /* 0x4b00000012129820 */ /* 0x000fe20000400000 */
[----:B0-----:R-:W-:-:S04]  /*0550*/  SHF.R.S32.HI R25, RZ, 0x1f, R20 ;  /* 0x0000001fff197819 */ /* 0x001fc80000011414 */
[C---:B------:R-:W-:Y:S02]  /*0560*/  IADD3 R23, R18.reuse, -0x3f2aaaab, RZ ;  /* 0xc0d5555512177810 */ /* 0x040fe40007ffe0ff */
[----:B------:R-:W-:Y:S02]  /*0570*/  ISETP.GE.U32.AND P2, PT, R18, 0x7f800000, PT ;  /* 0x7f8000001200780c */ /* 0x000fe40003f46070 */
[----:B------:R-:W-:Y:S02]  /*0580*/  LOP3.LUT R23, R23, 0xff800000, RZ, 0xc0, !PT ;  /* 0xff80000017177812 */ /* 0x000fe400078ec0ff */
[----:B-1----:R-:W-:-:S03]  /*0590*/  IADD3 R27, P0, R4, 0x8, RZ ;  /* 0x00000008041b7810 */ /* 0x002fc60007f1e0ff */
[----:B------:R-:W-:Y:S01]  /*05a0*/  IMAD.IADD R4, R18, 0x1, -R23 ;  /* 0x0000000112047824 */ /* 0x000fe200078e0a17 */
[----:B------:R-:W-:Y:S01]  /*05b0*/  I2FP.F32.S32 R23, R23 ;  /* 0x0000001700177245 */ /* 0x000fe20000201400 */
[----:B------:R-:W-:Y:S01]  /*05c0*/  IMAD.X R28, RZ, RZ, R5, P0 ;  /* 0x000000ffff1c7224 */ /* 0x000fe200000e0605 */
[----:B------:R-:W-:Y:S01]  /*05d0*/  ISETP.LT.U32.AND P0, PT, R27, 0xf, PT ;  /* 0x0000000f1b00780c */ /* 0x000fe20003f01070 */
[----:B------:R-:W-:Y:S01]  /*05e0*/  FADD R5, R4, -1 ;  /* 0xbf80000004057421 */ /* 0x000fe20000000000 */
[----:B------:R-:W-:Y:S02]  /*05f0*/  FSEL R4, RZ, -23, P1 ;  /* 0xc1b80000ff047808 */ /* 0x000fe40000800000 */
[C---:B------:R-:W-:Y:S01]  /*0600*/  ISETP.LT.AND.EX P0, PT, R28.reuse, RZ, PT, P0 ;  /* 0x000000ff1c00720c */ /* 0x040fe20003f01300 */
[----:B------:R-:W-:Y:S02]  /*0610*/  FFMA.FTZ R22, R5, -R22, 0.14084610342979431152 ;  /* 0x3e1039f605167423 */ /* 0x000fe40000010816 */
[----:B------:R-:W-:Y:S01]  /*0620*/  FFMA.FTZ R4, R23, 1.1920928955078125e-07, R4 ;  /* 0x3400000017047823 */ /* 0x000fe20000010004 */
[----:B------:R-:W-:Y:S01]  /*0630*/  @P3 SEL R26, R27, 0xf, P0 ;  /* 0x0000000f1b1a3807 */ /* 0x000fe20000000000 */
[----:B------:R-:W-:Y:S01]  /*0640*/  FFMA.FTZ R22, R5, R22, -0.12148627638816833496 ;  /* 0xbdf8cdcc05167423 */ /* 0x000fe20000010016 */
[----:B------:R-:W-:-:S02]  /*0650*/  @P3 SEL R25, R28, RZ, P0 ;  /* 0x000000ff1c193207 */ /* 0x000fc40000000000 */
[----:B------:R-:W-:Y:S01]  /*0660*/  IADD3 R21, P0, R26, R21, RZ ;  /* 0x000000151a157210 */ /* 0x000fe20007f1e0ff */
[----:B------:R-:W-:-:S04]  /*0670*/  FFMA.FTZ R22, R5, R22, 0.13980610668659210205 ;  /* 0x3e0f295505167423 */ /* 0x000fc80000010016 */
[----:B------:R-:W-:Y:S01]  /*0680*/  IMAD.X R25, RZ, RZ, R25, P0 ;  /* 0x000000ffff197224 */ /* 0x000fe200000e0619 */
[----:B------:R-:W-:-:S04]  /*0690*/  FFMA.FTZ R22, R5, R22, -0.16684235632419586182 ;  /* 0xbe2ad8b905167423 */ /* 0x000fc80000010016 */
[----:B------:R-:W-:Y:S01]  /*06a0*/  SHF.R.U32.HI R20, RZ, 0x1a, R25 ;  /* 0x0000001aff147819 */ /* 0x000fe20000011619 */
[----:B------:R-:W-:-:S03]  /*06b0*/  FFMA.FTZ R22, R5, R22, 0.20012299716472625732 ;  /* 0x3e4ced0b05167423 */ /* 0x000fc60000010016 */
[----:B------:R-:W-:Y:S01]  /*06c0*/  LOP3.LUT R20, R20, 0x20, RZ, 0xc0, !PT ;  /* 0x0000002014147812 */ /* 0x000fe200078ec0ff */
[----:B------:R-:W-:-:S03]  /*06d0*/  FFMA.FTZ R22, R5, R22, -0.24999669194221496582 ;  /* 0xbe7fff2205167423 */ /* 0x000fc60000010016 */
[----:B------:R-:W-:Y:S01]  /*06e0*/  IADD3 R20, P3, R20, R21, RZ ;  /* 0x0000001514147210 */ /* 0x000fe20007f7e0ff */
[----:B------:R-:W-:-:S03]  /*06f0*/  FFMA.FTZ R22, R5, R22, 0.33333182334899902344 ;  /* 0x3eaaaa7805167423 */ /* 0x000fc60000010016 */
[----:B------:R-:W-:Y:S01]  /*0700*/  ISETP.GE.U32.AND P0, PT, R20, 0x20, PT ;  /* 0x000000201400780c */ /* 0x000fe20003f06070 */
[----:B------:R-:W-:Y:S01]  /*0710*/  IMAD.X R20, RZ, RZ, R25, P3 ;  /* 0x000000ffff147224 */ /* 0x000fe200018e0619 */
[----:B------:R-:W-:-:S04]  /*0720*/  FFMA.FTZ R22, R5, R22, -0.5 ;  /* 0xbf00000005167423 */ /* 0x000fc80000010016 */
[----:B------:R-:W-:Y:S01]  /*0730*/  ISETP.GE.U32.AND.EX P0, PT, R20, RZ, PT, P0 ;  /* 0x000000ff1400720c */ /* 0x000fe20003f06100 */
[----:B------:R-:W-:-:S04]  /*0740*/  FMUL R22, R5, R22 ;  /* 0x0000001605167220 */ /* 0x000fc80000400000 */
[----:B------:R-:W-:-:S04]  /*0750*/  FFMA.FTZ R5, R5, R22, R5 ;  /* 0x0000001605057223 */ /* 0x000fc80000010005 */
[----:B------:R-:W-:Y:S01]  /*0760*/  FFMA.FTZ R4, R4, 0.69314718246459960938, R5 ;  /* 0x3f31721804047823 */ /* 0x000fe20000010005 */
[----:B--2---:R0:W-:Y:S02]  /*0770*/  STS.U16 [R0], R19 ;  /* 0x0000001300007388 */ /* 0x0041e40000000400 */
[----:B0-----:R-:W-:-:S04]  /*0780*/  @P2 IMAD.MOV.U32 R19, RZ, RZ, 0x7f800000 ;  /* 0x7f800000ff132424 */ /* 0x001fc800078e00ff */
[----:B------:R-:W-:Y:S01]  /*0790*/  @P2 FFMA.FTZ R4, R18, R19, +INF ;  /* 0x7f80000012042423 */ /* 0x000fe20000010013 */
[----:B------:R-:W-:Y:S06]  /*07a0*/  BAR.SYNC.DEFER_BLOCKING 0x0 ;  /* 0x0000000000007b1d */ /* 0x000fec0000010000 */
[----:B------:R-:W-:Y:S05]  /*07b0*/  @P0 BRA `(.L_x_0) ;  /* 0x0000104000000947 */ /* 0x000fea0003800000 */
[----:B------:R-:W-:Y:S01]  /*07c0*/  FMUL.M8 R4, R4, 0.36067375540733337402 ;  /* 0x3eb8aa3b04047820 */ /* 0x000fe20000700000 */
[----:B------:R-:W-:Y:S01]  /*07d0*/  FSETP.NEU.AND P0, PT, R18, RZ, PT ;  /* 0x000000ff1200720b */ /* 0x000fe20003f0d000 */
[----:B------:R-:W-:Y:S01]  /*07e0*/  WARPSYNC 0xffffffff ;  /* 0xffffffff00007948 */ /* 0x000fe20003800000 */
[----:B------:R-:W-:-:S02]  /*07f0*/  ISETP.GE.AND P2, PT, R17, 0x8, PT ;  /* 0x000000081100780c */ /* 0x000fc40003f46270 */
[----:B------:R-:W-:Y:S02]  /*0800*/  FSEL R4, R4, -INF , P0 ;  /* 0xff80000004047808 */ /* 0x000fe40000000000 */
[----:B------:R-:W-:-:S04]  /*0810*/  ISETP.GT.AND P1, PT, R24, RZ, PT ;  /* 0x000000ff1800720c */ /* 0x000fc80003f24270 */
[----:B------:R-:W0:Y:S01]  /*0820*/  F2I.S64.TRUNC R4, R4 ;  /* 0x0000000400047311 */ /* 0x000e22000020d900 */
[----:B------:R-:W-:Y:S02]  /*0830*/  SEL R20, RZ, 0x10, !P1 ;  /* 0x00000010ff147807 */ /* 0x000fe40004800000 */
[----:B0-----:R-:W-:-:S05]  /*0840*/  IADD3 R18, P0, R4, 0x8, RZ ;  /* 0x0000000804127810 */ /* 0x001fca0007f1e0ff */
[----:B------:R-:W-:Y:S01]  /*0850*/  IMAD.X R19, RZ, RZ, R5, P0 ;  /* 0x000000ffff137224 */ /* 0x000fe200000e0605 */
[----:B------:R-:W-:Y:S02]  /*0860*/  ISETP.LT.U32.AND P0, PT, R18, 0xf, PT ;  /* 0x0000000f1200780c */ /* 0x000fe40003f01070 */
[----:B------:R-:W-:Y:S02]  /*0870*/  SHF.R.S32.HI R5, RZ, 0x1f, R17 ;  /* 0x0000001fff057819 */ /* 0x000fe40000011411 */
[----:B------:R-:W-:-:S04]  /*0880*/  ISETP.LT.AND.EX P0, PT, R19, RZ, PT, P0 ;  /* 0x000000ff1300720c */ /* 0x000fc80003f01300 */
[----:B------:R-:W-:Y:S02]  /*0890*/  @P2 SEL R17, R18, 0xf, P0 ;  /* 0x0000000f12112807 */ /* 0x000fe40000000000 */
[----:B------:R-:W-:Y:S02]  /*08a0*/  @P2 SEL R5, R19, RZ, P0 ;  /* 0x000000ff13052207 */ /* 0x000fe40000000000 */
[----:B------:R-:W-:-:S05]  /*08b0*/  IADD3 R4, P0, R17, R20, RZ ;  /* 0x0000001411047210 */ /* 0x000fca0007f1e0ff */
[----:B------:R-:W-:-:S05]  /*08c0*/  IMAD.X R17, RZ, RZ, R5, P0 ;  /* 0x000000ffff117224 */ /* 0x000fca00000e0605 */
[----:B------:R-:W-:-:S04]  /*08d0*/  SHF.R.U32.HI R5, RZ, 0x1a, R17 ;  /* 0x0000001aff057819 */ /* 0x000fc80000011611 */
[----:B------:R-:W-:-:S04]  /*08e0*/  LOP3.LUT R5, R5, 0x20, RZ, 0xc0, !PT ;  /* 0x0000002005057812 */ /* 0x000fc800078ec0ff */
[----:B------:R-:W-:-:S05]  /*08f0*/  IADD3 R5, P0, R5, R4, RZ ;  /* 0x0000000405057210 */ /* 0x000fca0007f1e0ff */
[----:B------:R-:W-:Y:S01]  /*0900*/  IMAD.X R17, RZ, RZ, R17, P0 ;  /* 0x000000ffff117224 */ /* 0x000fe200000e0611 */
[----:B------:R-:W-:-:S04]  /*0910*/  LEA R4, P0, R5, R2, 0x7 ;  /* 0x0000000205047211 */ /* 0x000fc800078038ff */
[----:B------:R-:W-:Y:S02]  /*0920*/  LEA.HI.X R5, R5, R3, R17, 0x7, P0 ;  /* 0x0000000305057211 */ /* 0x000fe400000f3c11 */
[----:B------:R-:W0:Y:S04]  /*0930*/  LDS.U16 R17, [R6] ;  /* 0x0000000006117984 */ /* 0x000e280000000400 */
[----:B------:R-:W-:Y:S06]  /*0940*/  BAR.SYNC.DEFER_BLOCKING 0x0 ;  /* 0x0000000000007b1d */ /* 0x000fec0000010000 */
[----:B------:R-:W2:Y:S01]  /*0950*/  LDG.E.EL.U16 R4, [R4.64] ;  /* 0x0000000404047981 */ /* 0x000ea2000c2e1500 */
[----:B------:R-:W-:-:S02]  /*0960*/  FSETP.NAN.AND P1, PT, R16, R16, PT ;  /* 0x000000101000720b */ /* 0x000fc40003f28000 */
[----:B------:R-:W-:Y:S01]  /*0970*/  IADD3 R14, R14, 0x4, RZ ;  /* 0x000000040e0e7810 */ /* 0x000fe20007ffe0ff */
[----:B0-----:R-:W-:Y:S02]  /*0980*/  IMAD.U32 R17, R17, 0x10000, RZ ;  /* 0x0001000011117824 */ /* 0x001fe400078e00ff */
[----:B--2---:R-:W-:-:S04]  /*0990*/  IMAD.U32 R18, R4, 0x10000, RZ ;  /* 0x0001000004127824 */ /* 0x004fc800078e00ff */
[----:B------:R-:W-:-:S05]  /*09a0*/  FADD R17, R17, R18 ;  /* 0x0000001211117221 */ /* 0x000fca0000000000 */
[----:B------:R-:W-:-:S04]  /*09b0*/  FSETP.GT.AND P0, PT, R16, R17, PT ;  /* 0x000000111000720b */ /* 0x000fc80003f04000 */
[----:B------:R-:W-:-:S04]  /*09c0*/  FSEL R19, R16, R17, P0 ;  /* 0x0000001110137208 */ /* 0x000fc80000000000 */
[----:B------:R-:W-:-:S04]  /*09d0*/  FSEL R19, R16, R19, P1 ;  /* 0x0000001310137208 */ /* 0x000fc80000800000 */
[C---:B------:R-:W-:Y:S01]  /*09e0*/  FSETP.NEU.AND P0, PT, R19.reuse, -INF , PT ;  /* 0xff8000001300780b */ /* 0x040fe20003f0d000 */
[----:B------:R-:W-:Y:S01]  /*09f0*/  FADD R16, -R19, R16 ;  /* 0x0000001013107221 */ /* 0x000fe20000000100 */
[----:B------:R-:W-:-:S03]  /*0a00*/  FADD R18, R17, -R19 ;  /* 0x8000001311127221 */ /* 0x000fc60000000000 */
[----:B------:R-:W-:Y:S01]  /*0a10*/  FMUL R17, R16, 1.4426950216293334961 ;  /* 0x3fb8aa3b10117820 */ /* 0x000fe20000400000 */
[----:B------:R-:W-:Y:S01]  /*0a20*/  FMUL R18, R18, 1.4426950216293334961 ;  /* 0x3fb8aa3b12127820 */ /* 0x000fe20000400000 */
[----:B------:R-:W-:-:S03]  /*0a30*/  IMAD.MOV.U32 R16, RZ, RZ, R19 ;  /* 0x000000ffff107224 */ /* 0x000fc600078e0013 */
[----:B------:R-:W-:Y:S02]  /*0a40*/  FSETP.GEU.AND P1, PT, R17, -126, PT ;  /* 0xc2fc00001100780b */ /* 0x000fe40003f2e000 */
[----:B------:R-:W-:-:S11]  /*0a50*/  FSETP.GEU.AND P2, PT, R18, -126, PT ;  /* 0xc2fc00001200780b */ /* 0x000fd60003f4e000 */
[----:B------:R-:W-:Y:S02]  /*0a60*/  @!P1 FMUL R17, R17, 0.5 ;  /* 0x3f00000011119820 */ /* 0x000fe40000400000 */
[----:B------:R-:W-:Y:S02]  /*0a70*/  @!P2 FMUL R18, R18, 0.5 ;  /* 0x3f0000001212a820 */ /* 0x000fe40000400000 */
[----:B------:R-:W0:Y:S08]  /*0a80*/  MUFU.EX2 R4, R17 ;  /* 0x0000001100047308 */ /* 0x000e300000000800 */
[----:B------:R-:W1:Y:S01]  /*0a90*/  MUFU.EX2 R5, R18 ;  /* 0x0000001200057308 */ /* 0x000e620000000800 */
[----:B0-----:R-:W-:Y:S01]  /*0aa0*/  @!P1 FMUL R4, R4, R4 ;  /* 0x0000000404049220 */ /* 0x001fe20000400000 */
[----:B------:R-:W-:-:S04]  /*0ab0*/  ISETP.GE.U32.AND P1, PT, R14, 0x200, PT ;  /* 0x000002000e00780c */ /* 0x000fc80003f26070 */
[----:B------:R-:W-:Y:S01]  /*0ac0*/  FSEL R4, R4, 1, P0 ;  /* 0x3f80000004047808 */ /* 0x000fe20000000000 */
[----:B-1----:R-:W-:-:S05]  /*0ad0*/  @!P2 FMUL R5, R5, R5 ;  /* 0x000000050505a220 */ /* 0x002fca0000400000 */
[----:B------:R-:W-:-:S05]  /*0ae0*/  FSEL R5, R5, 1, P0 ;  /* 0x3f80000005057808 */ /* 0x000fca0000000000 */
[----:B------:R-:W-:Y:S01]  /*0af0*/  FFMA R15, R4, R15, R5 ;  /* 0x0000000f040f7223 */ /* 0x000fe20000000005 */
[----:B------:R-:W-:Y:S05]  /*0b00*/  @!P1 BRA `(.L_x_1) ;  /* 0xfffff73000009947 */ /* 0x000fea000383ffff */
[----:B------:R-:W-:Y:S01]  /*0b10*/  WARPSYNC 0xffffffff ;  /* 0xffffffff00007948 */ /* 0x000fe20003800000 */
[----:B------:R-:W-:Y:S01]  /*0b20*/  BAR.SYNC.DEFER_BLOCKING 0x0 ;  /* 0x0000000000007b1d */ /* 0x000fe20000010000 */
[----:B------:R-:W-:Y:S01]  /*0b30*/  IMAD.SHL.U32 R12, R12, 0x4, RZ ;  /* 0x000000040c0c7824 */ /* 0x000fe200078e00ff */
[----:B------:R-:W-:Y:S01]  /*0b40*/  ISETP.GE.AND P1, PT, R10, 0x100, PT ;  /* 0x000001000a00780c */ /* 0x000fe20003f26270 */
[----:B------:R-:W-:-:S05]  /*0b50*/  IMAD.SHL.U32 R5, R11, 0x10, RZ ;  /* 0x000000100b057824 */ /* 0x000fca00078e00ff */
[----:B------:R-:W-:-:S05]  /*0b60*/  LOP3.LUT R5, R5, R12, RZ, 0xfc, !PT ;  /* 0x0000000c05057212 */ /* 0x000fca00078efcff */
[----:B------:R-:W-:Y:S04]  /*0b70*/  STS [R5], R19 ;  /* 0x0000001305007388 */ /* 0x000fe80000000800 */
[----:B------:R-:W-:Y:S06]  /*0b80*/  BAR.SYNC.DEFER_BLOCKING 0x0 ;  /* 0x0000000000007b1d */ /* 0x000fec0000010000 */
[----:B------:R-:W0:Y:S04]  /*0b90*/  @!P1 LDS R4, [R10.X4] ;  /* 0x000000000a049984 */ /* 0x000e280000004800 */
[----:B0-----:R-:W0:Y:S01]  /*0ba0*/  SHFL.BFLY PT, R17, R4, 0x2, 0x1f ;  /* 0x0c401f0004117f89 */ /* 0x001e2200000e0000 */
[----:B------:R-:W-:-:S02]  /*0bb0*/  FSETP.NAN.AND P2, PT, R4, R4, PT ;  /* 0x000000040400720b */ /* 0x000fc40003f48000 */
[----:B0-----:R-:W-:-:S04]  /*0bc0*/  FSETP.GT.AND P0, PT, R4, R17, PT ;  /* 0x000000110400720b */ /* 0x001fc80003f04000 */
[C---:B------:R-:W-:Y:S02]  /*0bd0*/  FSEL R17, R4.reuse, R17, P0 ;  /* 0x0000001104117208 */ /* 0x040fe40000000000 */
[----:B------:R-:W-:Y:S02]  /*0be0*/  ISETP.NE.AND P0, PT, R13, RZ, PT ;  /* 0x000000ff0d00720c */ /* 0x000fe40003f05270 */
[----:B------:R-:W-:Y:S02]  /*0bf0*/  FSEL R17, R4, R17, P2 ;  /* 0x0000001104117208 */ /* 0x000fe40001000000 */
[----:B------:R-:W-:Y:S02]  /*0c00*/  ISETP.LT.AND P0, PT, R10, 0x100, !P0 ;  /* 0x000001000a00780c */ /* 0x000fe40004701270 */
[C---:B------:R-:W-:Y:S01]  /*0c10*/  FSETP.NAN.AND P3, PT, R17.reuse, R17, PT ;  /* 0x000000111100720b */ /* 0x040fe20003f68000 */
[----:B------:R-:W0:Y:S02]  /*0c20*/  SHFL.BFLY PT, R12, R17, 0x1, 0x1f ;  /* 0x0c201f00110c7f89 */ /* 0x000e2400000e0000 */
[----:B0-----:R-:W-:-:S13]  /*0c30*/  FSETP.GT.AND P2, PT, R17, R12, PT ;  /* 0x0000000c1100720b */ /* 0x001fda0003f44000 */
[----:B------:R-:W-:-:S05]  /*0c40*/  @!P2 SEL R17, R17, R12, P3 ;  /* 0x0000000c1111a207 */ /* 0x000fca0001800000 */
[----:B------:R-:W-:Y:S04]  /*0c50*/  @P0 STS [R10.X4], R17 ;  /* 0x000000110a000388 */ /* 0x000fe80000004800 */
[----:B------:R-:W-:Y:S06]  /*0c60*/  BAR.SYNC.DEFER_BLOCKING 0x0 ;  /* 0x0000000000007b1d */ /* 0x000fec0000010000 */
[----:B------:R-:W0:Y:S02]  /*0c70*/  LDS R4, [R11.X16] ;  /* 0x000000000b047984 */ /* 0x000e24000000c800 */
[----:B0-----:R-:W-:-:S02]  /*0c80*/  FADD R12, R19, -R4 ;  /* 0x80000004130c7221 */ /* 0x001fc40000000000 */
[----:B------:R-:W-:Y:S01]  /*0c90*/  BAR.SYNC.DEFER_BLOCKING 0x0 ;  /* 0x0000000000007b1d */ /* 0x000fe20000010000 */
[----:B------:R-:W-:Y:S01]  /*0ca0*/  FSETP.NEU.AND P2, PT, R4, -INF , PT ;  /* 0xff8000000400780b */ /* 0x000fe20003f4d000 */
[----:B------:R-:W-:-:S05]  /*0cb0*/  FMUL R12, R12, 1.4426950216293334961 ;  /* 0x3fb8aa3b0c0c7820 */ /* 0x000fca0000400000 */
[----:B------:R-:W-:-:S04]  /*0cc0*/  FSEL R12, R12, RZ, P2 ;  /* 0x000000ff0c0c7208 */ /* 0x000fc80001000000 */
[----:B------:R-:W-:-:S13]  /*0cd0*/  FSETP.GEU.AND P2, PT, R12, -126, PT ;  /* 0xc2fc00000c00780b */ /* 0x000fda0003f4e000 */
[----:B------:R-:W-:-:S04]  /*0ce0*/  @!P2 FMUL R12, R12, 0.5 ;  /* 0x3f0000000c0ca820 */ /* 0x000fc80000400000 */
[----:B------:R0:W1:Y:S02]  /*0cf0*/  MUFU.EX2 R14, R12 ;  /* 0x0000000c000e7308 */ /* 0x0000640000000800 */
[----:B0-----:R-:W-:Y:S01]  /*0d00*/  IMAD.MOV.U32 R12, RZ, RZ, RZ ;  /* 0x000000ffff0c7224 */ /* 0x001fe200078e00ff */
[----:B-1----:R-:W-:-:S04]  /*0d10*/  @!P2 FMUL R14, R14, R14 ;  /* 0x0000000e0e0ea220 */ /* 0x002fc80000400000 */
[----:B------:R-:W-:-:S05]  /*0d20*/  FMUL R14, R15, R14 ;  /* 0x0000000e0f0e7220 */ /* 0x000fca0000400000 */
[----:B------:R-:W-:Y:S04]  /*0d30*/  STS [R5], R14 ;  /* 0x0000000e05007388 */ /* 0x000fe80000000800 */
[----:B------:R-:W-:Y:S06]  /*0d40*/  BAR.SYNC.DEFER_BLOCKING 0x0 ;  /* 0x0000000000007b1d */ /* 0x000fec0000010000 */
[----:B------:R-:W0:Y:S04]  /*0d50*/  @!P1 LDS R13, [R10.X4] ;  /* 0x000000000a0d9984 */ /* 0x000e280000004800 */
[----:B0-----:R-:W0:Y:S02]  /*0d60*/  SHFL.BFLY PT, R16, R13, 0x2, 0x1f ;  /* 0x0c401f000d107f89 */ /* 0x001e2400000e0000 */
[----:B0-----:R-:W-:-:S05]  /*0d70*/  FADD R16, R13, R16 ;  /* 0x000000100d107221 */ /* 0x001fca0000000000 */
[----:B------:R-:W0:Y:S02]  /*0d80*/  SHFL.BFLY PT, R15, R16, 0x1, 0x1f ;  /* 0x0c201f00100f7f89 */ /* 0x000e2400000e0000 */
[----:B0-----:R-:W-:-:S05]  /*0d90*/  FADD R15, R16, R15 ;  /* 0x0000000f100f7221 */ /* 0x001fca0000000000 */
[----:B------:R-:W-:Y:S04]  /*0da0*/  @P0 STS [R10.X4], R15 ;  /* 0x0000000f0a000388 */ /* 0x000fe80000004800 */
[----:B------:R-:W-:Y:S06]  /*0db0*/  BAR.SYNC.DEFER_BLOCKING 0x0 ;  /* 0x0000000000007b1d */ /* 0x000fec0000010000 */
[----:B------:R-:W0:Y:S02]  /*0dc0*/  LDS R17, [R11.X16] ;  /* 0x000000000b117984 */ /* 0x000e24000000c800 */
[----:B0-----:R-:W-:-:S02]  /*0dd0*/  FSETP.GT.AND P1, PT, |R17|, 8.50705917302346158658e+37, PT ;  /* 0x7e8000001100780b */ /* 0x001fc40003f24200 */
[----:B------:R-:W-:-:S11]  /*0de0*/  FSETP.GEU.AND P2, PT, |R17|, 1.175494350822287508e-38, PT ;  /* 0x008000001100780b */ /* 0x000fd60003f4e200 */
[----:B------:R-:W-:-:S04]  /*0df0*/  @P1 FMUL R17, R17, 0.25 ;  /* 0x3e80000011111820 */ /* 0x000fc80000400000 */
[----:B------:R-:W-:-:S04]  /*0e00*/  @!P2 FMUL R17, R17, 16777216 ;  /* 0x4b8000001111a820 */ /* 0x000fc80000400000 */
[----:B------:R0:W1:Y:S03]  /*0e10*/  MUFU.RCP R5, R17 ;  /* 0x0000001100057308 */ /* 0x0000660000001000 */
.L_x_3:
[----:B------:R-:W-:Y:S01]  /*0e20*/  LOP3.LUT R13, R12, R9, RZ, 0xfc, !PT ;  /* 0x000000090c0d7212 */ /* 0x000fe200078efcff */
[----:B------:R-:W-:-:S04]  /*0e30*/  IMAD.MOV.U32 R14, RZ, RZ, 0x2 ;  /* 0x00000002ff0e7424 */ /* 0x000fc800078e00ff */
[----:B------:R-:W-:-:S05]  /*0e40*/  IMAD.WIDE R14, R13, R14, c[0x0][0x160] ;  /* 0x000058000d0e7625 */ /* 0x000fca00078e020e */
[----:B0-----:R0:W2:Y:S01]  /*0e50*/  LDG.E.EF.U16 R17, [R14.64] ;  /* 0x000000040e117981 */ /* 0x0010a2000c0e1500 */
        /* <DEDUP_REMOVED lines=8> */
[----:B0-----:R-:W-:Y:S02]  /*0ee0*/  IABS R14, R21 ;  /* 0x00000015000e7213 */ /* 0x001fe40000000000 */
[----:B------:R-:W-:Y:S01]  /*0ef0*/  SHF.R.S32.HI R18, RZ, 0x1f, R16 ;  /* 0x0000001fff127819 */ /* 0x000fe20000011410 */
[----:B------:R-:W-:-:S05]  /*0f00*/  FMUL R10, R10, 0.125 ;  /* 0x3e0000000a0a7820 */ /* 0x000fca0000400000 */
[----:B------:R-:W-:-:S13]  /*0f10*/  FSETP.GEU.AND P0, PT, R10, 1.175494350822287508e-38, PT ;  /* 0x008000000a00780b */ /* 0x000fda0003f0e000 */
[----:B------:R-:W-:-:S05]  /*0f20*/  @!P0 FMUL R10, R10, 8388608 ;  /* 0x4b0000000a0a8820 */ /* 0x000fca0000400000 */
[C---:B------:R-:W-:Y:S02]  /*0f30*/  IADD3 R11, R10.reuse, -0x3f2aaaab, RZ ;  /* 0xc0d555550a0b7810 */ /* 0x040fe40007ffe0ff */
[----:B------:R-:W-:Y:S02]  /*0f40*/  ISETP.GE.U32.AND P3, PT, R10, 0x7f800000, PT ;  /* 0x7f8000000a00780c */ /* 0x000fe40003f66070 */
[----:B------:R-:W-:-:S04]  /*0f50*/  LOP3.LUT R23, R11, 0xff800000, RZ, 0xc0, !PT ;  /* 0xff8000000b177812 */ /* 0x000fc800078ec0ff */
[----:B------:R-:W-:Y:S01]  /*0f60*/  I2FP.F32.S32 R20, R23 ;  /* 0x0000001700147245 */ /* 0x000fe20000201400 */
[----:B------:R-:W-:-:S04]  /*0f70*/  IMAD.IADD R11, R10, 0x1, -R23 ;  /* 0x000000010a0b7824 */ /* 0x000fc800078e0a17 */
[----:B------:R-:W-:Y:S02]  /*0f80*/  FADD R22, R11, -1 ;  /* 0xbf8000000b167421 */ /* 0x000fe40000000000 */
[----:B------:R-:W-:Y:S02]  /*0f90*/  @P3 IMAD.MOV.U32 R23, RZ, RZ, 0x7f800000 ;  /* 0x7f800000ff173424 */ /* 0x000fe400078e00ff */
[----:B------:R-:W-:-:S04]  /*0fa0*/  FFMA.FTZ R11, R22, -R19, 0.14084610342979431152 ;  /* 0x3e1039f6160b7423 */ /* 0x000fc80000010813 */
[----:B------:R-:W-:-:S04]  /*0fb0*/  FFMA.FTZ R11, R22, R11, -0.12148627638816833496 ;  /* 0xbdf8cdcc160b7423 */ /* 0x000fc8000001000b */
[----:B------:R-:W-:-:S04]  /*0fc0*/  FFMA.FTZ R11, R22, R11, 0.13980610668659210205 ;  /* 0x3e0f2955160b7423 */ /* 0x000fc8000001000b */
[----:B------:R-:W-:-:S04]  /*0fd0*/  FFMA.FTZ R11, R22, R11, -0.16684235632419586182 ;  /* 0xbe2ad8b9160b7423 */ /* 0x000fc8000001000b */
[----:B------:R-:W-:-:S04]  /*0fe0*/  FFMA.FTZ R11, R22, R11, 0.20012299716472625732 ;  /* 0x3e4ced0b160b7423 */ /* 0x000fc8000001000b */
[----:B------:R-:W-:-:S04]  /*0ff0*/  FFMA.FTZ R11, R22, R11, -0.24999669194221496582 ;  /* 0xbe7fff22160b7423 */ /* 0x000fc8000001000b */
[----:B------:R-:W-:-:S04]  /*1000*/  FFMA.FTZ R11, R22, R11, 0.33333182334899902344 ;  /* 0x3eaaaa78160b7423 */ /* 0x000fc8000001000b */
[----:B------:R-:W-:Y:S01]  /*1010*/  FFMA.FTZ R15, R22, R11, -0.5 ;  /* 0xbf000000160f7423 */ /* 0x000fe2000001000b */
[----:B------:R-:W-:Y:S02]  /*1020*/  FSEL R11, RZ, -23, P0 ;  /* 0xc1b80000ff0b7808 */ /* 0x000fe40000000000 */
[----:B------:R-:W-:Y:S01]  /*1030*/  FSETP.NEU.AND P0, PT, R10, RZ, PT ;  /* 0x000000ff0a00720b */ /* 0x000fe20003f0d000 */
[----:B------:R-:W-:Y:S02]  /*1040*/  FMUL R15, R22, R15 ;  /* 0x0000000f160f7220 */ /* 0x000fe40000400000 */
[----:B------:R-:W-:Y:S02]  /*1050*/  FFMA.FTZ R11, R20, 1.1920928955078125e-07, R11 ;  /* 0x34000000140b7823 */ /* 0x000fe4000001000b */
[----:B------:R-:W-:Y:S01]  /*1060*/  FFMA.FTZ R22, R22, R15, R22 ;  /* 0x0000000f16167223 */ /* 0x000fe20000010016 */
[----:B------:R-:W-:-:S03]  /*1070*/  I2FP.F32.S32 R15, R14 ;  /* 0x0000000e000f7245 */ /* 0x000fc60000201400 */
[----:B------:R-:W-:Y:S01]  /*1080*/  FFMA.FTZ R11, R11, 0.69314718246459960938, R22 ;  /* 0x3f3172180b0b7823 */ /* 0x000fe20000010016 */
[----:B------:R-:W-:Y:S01]  /*1090*/  @P3 FFMA.FTZ R11, R10, R23, +INF ;  /* 0x7f8000000a0b3423 */ /* 0x000fe20000010017 */
[----:B------:R-:W-:Y:S01]  /*10a0*/  FMUL R15, R15, 0.125 ;  /* 0x3e0000000f0f7820 */ /* 0x000fe20000400000 */
[----:B------:R-:W-:Y:S02]  /*10b0*/  IMAD.MOV.U32 R22, RZ, RZ, R16 ;  /* 0x000000ffff167224 */ /* 0x000fe400078e0010 */
[----:B------:R-:W-:Y:S02]  /*10c0*/  FMUL.M8 R11, R11, 0.36067375540733337402 ;  /* 0x3eb8aa3b0b0b7820 */ /* 0x000fe40000700000 */
[----:B------:R-:W-:Y:S02]  /*10d0*/  FSETP.GEU.AND P3, PT, R15, 1.175494350822287508e-38, PT ;  /* 0x008000000f00780b */ /* 0x000fe40003f6e000 */
[----:B------:R-:W-:Y:S02]  /*10e0*/  ISETP.GE.AND P4, PT, R22, 0x8, PT ;  /* 0x000000081600780c */ /* 0x000fe40003f86270 */
[----:B------:R-:W-:-:S06]  /*10f0*/  FSEL R11, R11, -INF , P0 ;  /* 0xff8000000b0b7808 */ /* 0x000fcc0000000000 */
[----:B------:R-:W0:Y:S03]  /*1100*/  F2I.S64.TRUNC R10, R11 ;  /* 0x0000000b000a7311 */ /* 0x000e26000020d900 */
[----:B------:R-:W-:-:S05]  /*1110*/  @!P3 FMUL R15, R15, 8388608 ;  /* 0x4b0000000f0fb820 */ /* 0x000fca0000400000 */
[----:B------:R-:W-:-:S04]  /*1120*/  IADD3 R20, R15, -0x3f2aaaab, RZ ;  /* 0xc0d555550f147810 */ /* 0x000fc80007ffe0ff */
[----:B------:R-:W-:Y:S02]  /*1130*/  LOP3.LUT R20, R20, 0xff800000, RZ, 0xc0, !PT ;  /* 0xff80000014147812 */ /* 0x000fe400078ec0ff */
[----:B0-----:R-:W-:-:S03]  /*1140*/  IADD3 R23, P0, R10, 0x8, RZ ;  /* 0x000000080a177810 */ /* 0x001fc60007f1e0ff */
[----:B------:R-:W-:Y:S01]  /*1150*/  IMAD.IADD R10, R15, 0x1, -R20 ;  /* 0x000000010f0a7824 */ /* 0x000fe200078e0a14 */
[----:B------:R-:W-:Y:S01]  /*1160*/  I2FP.F32.S32 R20, R20 ;  /* 0x0000001400147245 */ /* 0x000fe20000201400 */
[----:B------:R-:W-:Y:S01]  /*1170*/  IMAD.X R24, RZ, RZ, R11, P0 ;  /* 0x000000ffff187224 */ /* 0x000fe200000e060b */
[----:B------:R-:W-:Y:S01]  /*1180*/  ISETP.LT.U32.AND P0, PT, R23, 0xf, PT ;  /* 0x0000000f1700780c */ /* 0x000fe20003f01070 */
[----:B------:R-:W-:Y:S01]  /*1190*/  FADD R10, R10, -1 ;  /* 0xbf8000000a0a7421 */ /* 0x000fe20000000000 */
[----:B------:R-:W-:Y:S02]  /*11a0*/  SEL R11, RZ, 0x10, !P5 ;  /* 0x00000010ff0b7807 */ /* 0x000fe40006800000 */
[----:B------:R-:W-:Y:S01]  /*11b0*/  ISETP.LT.AND.EX P0, PT, R24, RZ, PT, P0 ;  /* 0x000000ff1800720c */ /* 0x000fe20003f01300 */
[----:B------:R-:W-:-:S03]  /*11c0*/  FFMA.FTZ R19, R10, -R19, 0.14084610342979431152 ;  /* 0x3e1039f60a137423 */ /* 0x000fc60000010813 */
[----:B------:R-:W-:Y:S01]  /*11d0*/  @P4 SEL R22, R23, 0xf, P0 ;  /* 0x0000000f17164807 */ /* 0x000fe20000000000 */
[----:B------:R-:W-:Y:S01]  /*11e0*/  FFMA.FTZ R19, R10, R19, -0.12148627638816833496 ;  /* 0xbdf8cdcc0a137423 */ /* 0x000fe20000010013 */
[----:B------:R-:W-:Y:S02]  /*11f0*/  @P4 SEL R18, R24, RZ, P0 ;  /* 0x000000ff18124207 */ /* 0x000fe40000000000 */
[----:B------:R-:W-:Y:S01]  /*1200*/  IADD3 R11, P0, R22, R11, RZ ;  /* 0x0000000b160b7210 */ /* 0x000fe20007f1e0ff */
[----:B------:R-:W-:Y:S01]  /*1210*/  FFMA.FTZ R19, R10, R19, 0.13980610668659210205 ;  /* 0x3e0f29550a137423 */ /* 0x000fe20000010013 */
[----:B------:R-:W-:-:S03]  /*1220*/  ISETP.GE.U32.AND P4, PT, R15, 0x7f800000, PT ;  /* 0x7f8000000f00780c */ /* 0x000fc60003f86070 */
[----:B------:R-:W-:Y:S01]  /*1230*/  IMAD.X R18, RZ, RZ, R18, P0 ;  /* 0x000000ffff127224 */ /* 0x000fe200000e0612 */
[----:B------:R-:W-:-:S04]  /*1240*/  FFMA.FTZ R19, R10, R19, -0.16684235632419586182 ;  /* 0xbe2ad8b90a137423 */ /* 0x000fc80000010013 */
[----:B------:R-:W-:Y:S01]  /*1250*/  SHF.R.U32.HI R16, RZ, 0x1a, R18 ;  /* 0x0000001aff107819 */ /* 0x000fe20000011612 */
[----:B------:R-:W-:-:S03]  /*1260*/  FFMA.FTZ R19, R10, R19, 0.20012299716472625732 ;  /* 0x3e4ced0b0a137423 */ /* 0x000fc60000010013 */
[----:B------:R-:W-:Y:S01]  /*1270*/  LOP3.LUT R16, R16, 0x20, RZ, 0xc0, !PT ;  /* 0x0000002010107812 */ /* 0x000fe200078ec0ff */
[----:B------:R-:W-:-:S03]  /*1280*/  FFMA.FTZ R19, R10, R19, -0.24999669194221496582 ;  /* 0xbe7fff220a137423 */ /* 0x000fc60000010013 */
[----:B------:R-:W-:Y:S01]  /*1290*/  IADD3 R16, P5, R16, R11, RZ ;  /* 0x0000000b10107210 */ /* 0x000fe20007fbe0ff */
[----:B------:R-:W-:Y:S01]  /*12a0*/  FFMA.FTZ R19, R10, R19, 0.33333182334899902344 ;  /* 0x3eaaaa780a137423 */ /* 0x000fe20000010013 */
[----:B------:R-:W-:Y:S02]  /*12b0*/  FSEL R11, RZ, -23, P3 ;  /* 0xc1b80000ff0b7808 */ /* 0x000fe40001800000 */
[----:B------:R-:W-:Y:S01]  /*12c0*/  ISETP.GE.U32.AND P0, PT, R16, 0x20, PT ;  /* 0x000000201000780c */ /* 0x000fe20003f06070 */
[----:B------:R-:W-:Y:S01]  /*12d0*/  IMAD.X R16, RZ, RZ, R18, P5 ;  /* 0x000000ffff107224 */ /* 0x000fe200028e0612 */
[----:B------:R-:W-:Y:S01]  /*12e0*/  FFMA.FTZ R19, R10, R19, -0.5 ;  /* 0xbf0000000a137423 */ /* 0x000fe20000010013 */
[----:B------:R-:W-:-:S03]  /*12f0*/  FFMA.FTZ R11, R20, 1.1920928955078125e-07, R11 ;  /* 0x34000000140b7823 */ /* 0x000fc6000001000b */
[----:B------:R-:W-:Y:S01]  /*1300*/  ISETP.GE.U32.AND.EX P0, PT, R16, RZ, PT, P0 ;  /* 0x000000ff1000720c */ /* 0x000fe20003f06100 */
[----:B------:R-:W-:Y:S01]  /*1310*/  FMUL R19, R10, R19 ;  /* 0x000000130a137220 */ /* 0x000fe20000400000 */
[----:B------:R-:W-:-:S03]  /*1320*/  @P4 IMAD.MOV.U32 R16, RZ, RZ, 0x7f800000 ;  /* 0x7f800000ff104424 */ /* 0x000fc600078e00ff */
[----:B------:R-:W-:-:S04]  /*1330*/  FFMA.FTZ R10, R10, R19, R10 ;  /* 0x000000130a0a7223 */ /* 0x000fc8000001000a */
[----:B------:R-:W-:Y:S01]  /*1340*/  FFMA.FTZ R10, R11, 0.69314718246459960938, R10 ;  /* 0x3f3172180b0a7823 */ /* 0x000fe2000001000a */
[----:B------:R-:W-:Y:S01]  /*1350*/  @P4 FFMA.FTZ R10, R15, R16, +INF ;  /* 0x7f8000000f0a4423 */ /* 0x000fe20000010010 */
[----:B--2---:R0:W-:Y:S04]  /*1360*/  STS.U16 [R0], R17 ;  /* 0x0000001100007388 */ /* 0x0041e80000000400 */
[----:B------:R-:W-:Y:S06]  /*1370*/  BAR.SYNC.DEFER_BLOCKING 0x0 ;  /* 0x0000000000007b1d */ /* 0x000fec0000010000 */
[----:B------:R-:W-:Y:S05]  /*1380*/  @P0 BRA `(.L_x_2) ;  /* 0x0000034000000947 */ /* 0x000fea0003800000 */
[----:B0-----:R-:W-:Y:S01]  /*1390*/  FMUL.M8 R10, R10, 0.36067375540733337402 ;  /* 0x3eb8aa3b0a0a7820 */ /* 0x001fe20000700000 */
        /* <DEDUP_REMOVED lines=25> */
[----:B------:R-:W-:Y:S01]  /*1530*/  IADD3 R12, R12, 0x4, RZ ;  /* 0x000000040c0c7810 */ /* 0x000fe20007ffe0ff */
[----:B0-----:R-:W-:-:S02]  /*1540*/  IMAD.U32 R14, R14, 0x10000, RZ ;  /* 0x000100000e0e7824 */ /* 0x001fc400078e00ff */
[----:B------:R-:W-:Y:S01]  /*1550*/  BAR.SYNC.DEFER_BLOCKING 0x0 ;  /* 0x0000000000007b1d */ /* 0x000fe20000010000 */
[----:B--2---:R-:W-:-:S04]  /*1560*/  IMAD.U32 R15, R10, 0x10000, RZ ;  /* 0x000100000a0f7824 */ /* 0x004fc800078e00ff */
[----:B------:R-:W-:-:S04]  /*1570*/  FADD R15, R14, R15 ;  /* 0x0000000f0e0f7221 */ /* 0x000fc80000000000 */
[----:B------:R-:W-:-:S04]  /*1580*/  FADD R15, -R4, R15 ;  /* 0x0000000f040f7221 */ /* 0x000fc80000000100 */
[----:B------:R-:W-:-:S05]  /*1590*/  FMUL R15, R15, 1.4426950216293334961 ;  /* 0x3fb8aa3b0f0f7820 */ /* 0x000fca0000400000 */
[----:B------:R-:W-:-:S13]  /*15a0*/  FSETP.GEU.AND P0, PT, R15, -126, PT ;  /* 0xc2fc00000f00780b */ /* 0x000fda0003f0e000 */
[----:B------:R-:W-:-:S04]  /*15b0*/  @!P0 FMUL R15, R15, 0.5 ;  /* 0x3f0000000f0f8820 */ /* 0x000fc80000400000 */
[----:B------:R-:W0:Y:S02]  /*15c0*/  MUFU.EX2 R14, R15 ;  /* 0x0000000f000e7308 */ /* 0x000e240000000800 */
[----:B0-----:R-:W-:Y:S01]  /*15d0*/  @!P0 FMUL R14, R14, R14 ;  /* 0x0000000e0e0e8220 */ /* 0x001fe20000400000 */
[----:B------:R-:W-:-:S03]  /*15e0*/  LEA R10, P0, R13, c[0x0][0x170], 0x1 ;  /* 0x00005c000d0a7a11 */ /* 0x000fc600078008ff */
[----:B------:R-:W-:-:S04]  /*15f0*/  @P1 FMUL R14, R14, 0.25 ;  /* 0x3e8000000e0e1820 */ /* 0x000fc80000400000 */
[----:B------:R-:W-:-:S04]  /*1600*/  @!P2 FMUL R14, R14, 16777216 ;  /* 0x4b8000000e0ea820 */ /* 0x000fc80000400000 */
[----:B-1----:R-:W-:-:S05]  /*1610*/  FMUL R14, R5, R14 ;  /* 0x0000000e050e7220 */ /* 0x002fca0000400000 */
[----:B------:R-:W-:-:S04]  /*1620*/  F2FP.BF16.PACK_AB R14, RZ, R14 ;  /* 0x0000000eff0e723e */ /* 0x000fc800000010ff */
[----:B------:R-:W-:Y:S02]  /*1630*/  PRMT R11, R14, 0x7610, R11 ;  /* 0x000076100e0b7816 */ /* 0x000fe4000000000b */
[----:B------:R-:W-:-:S03]  /*1640*/  SHF.R.S32.HI R14, RZ, 0x1f, R13 ;  /* 0x0000001fff0e7819 */ /* 0x000fc6000001140d */
[----:B------:R0:W-:Y:S04]  /*1650*/  STS.U16 [R6], R11 ;  /* 0x0000000b06007388 */ /* 0x0001e80000000400 */
[----:B------:R-:W-:Y:S01]  /*1660*/  BAR.SYNC.DEFER_BLOCKING 0x0 ;  /* 0x0000000000007b1d */ /* 0x000fe20000010000 */
[----:B0-----:R-:W-:Y:S02]  /*1670*/  LEA.HI.X R11, R13, c[0x0][0x174], R14, 0x1, P0 ;  /* 0x00005d000d0b7a11 */ /* 0x001fe400000f0c0e */
[----:B------:R-:W-:-:S03]  /*1680*/  ISETP.GE.U32.AND P0, PT, R12, 0x200, PT ;  /* 0x000002000c00780c */ /* 0x000fc60003f06070 */
[----:B------:R-:W0:Y:S04]  /*1690*/  LDS.U16 R17, [R0] ;  /* 0x0000000000117984 */ /* 0x000e280000000400 */
[----:B0-----:R0:W-:Y:S06]  /*16a0*/  STG.E.U16 [R10.64], R17 ;  /* 0x000000110a007986 */ /* 0x0011ec000c101504 */
[----:B------:R-:W-:Y:S05]  /*16b0*/  @!P0 BRA `(.L_x_3) ;  /* 0xfffff76000008947 */ /* 0x000fea000383ffff */
[----:B------:R-:W-:Y:S05]  /*16c0*/  EXIT ;  /* 0x000000000000794d */ /* 0x000fea0003800000 */
.L_x_2:
[----:B0-----:R-:W-:Y:S01]  /*16d0*/  MOV R0, 0x0 ;  /* 0x0000000000007802 */ /* 0x001fe20000000f00 */
[----:B------:R-:W-:-:S02]  /*16e0*/  IMAD.MOV.U32 R4, RZ, RZ, c[0x4][0x18] ;  /* 0x01000600ff047624 */ /* 0x000fc400078e00ff */
[----:B-1----:R-:W-:Y:S01]  /*16f0*/  IMAD.MOV.U32 R5, RZ, RZ, c[0x4][0x1c] ;  /* 0x01000700ff057624 */ /* 0x002fe200078e00ff */
[----:B------:R0:W1:Y:S01]  /*1700*/  LDC.64 R2, c[0x4][R0] ;  /* 0x0100000000027b82 */ /* 0x0000620000000a00 */
[----:B------:R-:W-:Y:S02]  /*1710*/  IMAD.MOV.U32 R6, RZ, RZ, c[0x4][0x10] ;  /* 0x01000400ff067624 */ /* 0x000fe400078e00ff */
[----:B------:R-:W-:Y:S02]  /*1720*/  IMAD.MOV.U32 R7, RZ, RZ, c[0x4][0x14] ;  /* 0x01000500ff077624 */ /* 0x000fe400078e00ff */
[----:B------:R-:W-:Y:S02]  /*1730*/  IMAD.MOV.U32 R8, RZ, RZ, 0x7a ;  /* 0x0000007aff087424 */ /* 0x000fe400078e00ff */
[----:B------:R-:W-:Y:S02]  /*1740*/  IMAD.MOV.U32 R10, RZ, RZ, c[0x4][0x8] ;  /* 0x01000200ff0a7624 */ /* 0x000fe400078e00ff */
[----:B------:R-:W-:-:S02]  /*1750*/  IMAD.MOV.U32 R11, RZ, RZ, c[0x4][0xc] ;  /* 0x01000300ff0b7624 */ /* 0x000fc400078e00ff */
[----:B------:R-:W-:Y:S02]  /*1760*/  IMAD.MOV.U32 R12, RZ, RZ, 0x1 ;  /* 0x00000001ff0c7424 */ /* 0x000fe400078e00ff */
[----:B------:R-:W-:Y:S02]  /*1770*/  IMAD.MOV.U32 R13, RZ, RZ, RZ ;  /* 0x000000ffff0d7224 */ /* 0x000fe400078e00ff */
[----:B0-----:R-:W-:-:S05]  /*1780*/  LEPC R14 ;  /* 0x00000000000e734e */ /* 0x001fca0000000000 */
[----:B------:R-:W-:Y:S02]  /*1790*/  MOV R9, 0x1800 ;  /* 0x0000180000097802 */ /* 0x000fe40000000f00 */
[----:B------:R-:W-:Y:S02]  /*17a0*/  MOV R20, 0x1780 ;  /* 0x0000178000147802 */ /* 0x000fe40000000f00 */
[----:B------:R-:W-:Y:S02]  /*17b0*/  MOV R21, 0x0 ;  /* 0x0000000000157802 */ /* 0x000fe40000000f00 */
[----:B------:R-:W-:Y:S02]  /*17c0*/  MOV R0, 0x0 ;  /* 0x0000000000007802 */ /* 0x000fe40000000f00 */
[----:B------:R-:W-:-:S04]  /*17d0*/  IADD3 R20, P0, P1, -R20, R9, R14 ;  /* 0x0000000914147210 */ /* 0x000fc8000791e10e */
[----:B------:R-:W-:-:S04]  /*17e0*/  IADD3.X R21, ~R0, R21, R15, P0, P1 ;  /* 0x0000001500157210 */ /* 0x000fc800007e250f */
[----:B-1----:R-:W-:Y:S05]  /*17f0*/  CALL.ABS.NOINC R2 ;  /* 0x0000000002007343 */ /* 0x002fea0003c00000 */
.L_x_0:
[----:B------:R-:W-:Y:S01]  /*1800*/  MOV R0, 0x0 ;  /* 0x0000000000007802 */ /* 0x000fe20000000f00 */
[----:B------:R-:W-:Y:S02]  /*1810*/  IMAD.MOV.U32 R4, RZ, RZ, c[0x4][0x30] ;  /* 0x01000c00ff047624 */ /* 0x000fe400078e00ff */
[----:B------:R-:W-:Y:S01]  /*1820*/  IMAD.MOV.U32 R5, RZ, RZ, c[0x4][0x34] ;  /* 0x01000d00ff057624 */ /* 0x000fe200078e00ff */
[----:B------:R0:W1:Y:S01]  /*1830*/  LDC.64 R2, c[0x4][R0] ;  /* 0x0100000000027b82 */ /* 0x0000620000000a00 */
[----:B------:R-:W-:Y:S02]  /*1840*/  IMAD.MOV.U32 R6, RZ, RZ, c[0x4][0x28] ;  /* 0x01000a00ff067624 */ /* 0x000fe400078e00ff */
[----:B------:R-:W-:Y:S02]  /*1850*/  IMAD.MOV.U32 R7, RZ, RZ, c[0x4][0x2c] ;  /* 0x01000b00ff077624 */ /* 0x000fe400078e00ff */
[----:B------:R-:W-:Y:S02]  /*1860*/  IMAD.MOV.U32 R8, RZ, RZ, 0x44 ;  /* 0x00000044ff087424 */ /* 0x000fe400078e00ff */
[----:B------:R-:W-:-:S02]  /*1870*/  IMAD.MOV.U32 R10, RZ, RZ, c[0x4][0x20] ;  /* 0x01000800ff0a7624 */ /* 0x000fc400078e00ff */
[----:B------:R-:W-:Y:S02]  /*1880*/  IMAD.MOV.U32 R11, RZ, RZ, c[0x4][0x24] ;  /* 0x01000900ff0b7624 */ /* 0x000fe400078e00ff */
[----:B0-----:R-:W-:Y:S02]  /*1890*/  IMAD.MOV.U32 R12, RZ, RZ, 0x1 ;  /* 0x00000001ff0c7424 */ /* 0x001fe400078e00ff */
[----:B------:R-:W-:-:S03]  /*18a0*/  IMAD.MOV.U32 R13, RZ, RZ, RZ ;  /* 0x000000ffff0d7224 */ /* 0x000fc600078e00ff */
[----:B------:R-:W-:-:S04]  /*18b0*/  LEPC R14 ;  /* 0x00000000000e734e */ /* 0x000fc80000000000 */
[----:B------:R-:W-:Y:S02]  /*18c0*/  MOV R9, 0x1930 ;  /* 0x0000193000097802 */ /* 0x000fe40000000f00 */
[----:B------:R-:W-:Y:S02]  /*18d0*/  MOV R20, 0x18b0 ;  /* 0x000018b000147802 */ /* 0x000fe40000000f00 */
[----:B------:R-:W-:Y:S02]  /*18e0*/  MOV R21, 0x0 ;  /* 0x0000000000157802 */ /* 0x000fe40000000f00 */
[----:B------:R-:W-:Y:S02]  /*18f0*/  MOV R0, 0x0 ;  /* 0x0000000000007802 */ /* 0x000fe40000000f00 */
[----:B------:R-:W-:-:S04]  /*1900*/  IADD3 R20, P0, P1, -R20, R9, R14 ;  /* 0x0000000914147210 */ /* 0x000fc8000791e10e */
[----:B------:R-:W-:-:S04]  /*1910*/  IADD3.X R21, ~R0, R21, R15, P0, P1 ;  /* 0x0000001500157210 */ /* 0x000fc800007e250f */
[----:B-1----:R-:W-:Y:S05]  /*1920*/  CALL.ABS.NOINC R2 ;  /* 0x0000000002007343 */ /* 0x002fea0003c00000 */
.L_x_4:
[----:B------:R-:W-:-:S00]  /*1930*/  BRA `(.L_x_4) ;  /* 0xfffffff000007947 */ /* 0x000fc0000383ffff */
[----:B------:R-:W-:-:S00]  /*1940*/  NOP ;  /* 0x0000000000007918 */ /* 0x000fc00000000000 */
        /* <DEDUP_REMOVED lines=11> */
.L_x_5:


//--------------------- .nv.global.init           --------------------------
	.section	.nv.global.init,"aw",@progbits
.nv.global.init:
	.type		assertFunc_1,@object
	.size		assertFunc_1,(assertFunc_0 - assertFunc_1)
assertFunc_1:
        /*0000*/ 	.byte	0x75, 0x6e, 0x6b, 0x6e, 0x6f, 0x77, 0x6e, 0x00
	.type		assertFunc_0,@object
	.size		assertFunc_0,(_$_str - assertFunc_0)
assertFunc_0:
        /*0008*/ 	.byte	0x75, 0x6e, 0x6b, 0x6e, 0x6f, 0x77, 0x6e, 0x00
	.type		_$_str,@object
	.size		_$_str,(assertMessage_1 - _$_str)
_$_str:
        /*0010*/ 	.byte	0x5f, 0x5f, 0x43, 0x55, 0x44, 0x41, 0x5f, 0x46, 0x54, 0x5a, 0x00
	.type		assertMessage_1,@object
	.size		assertMessage_1,(assertMessage_0 - assertMessage_1)
assertMessage_1:
        /*001b*/ 	.byte	0x69, 0x6e, 0x64, 0x65, 0x78, 0x20, 0x6f, 0x75, 0x74, 0x20, 0x6f, 0x66, 0x20, 0x62, 0x6f, 0x75
        /*002b*/ 	.byte	0x6e, 0x64, 0x73, 0x3a, 0x20, 0x30, 0x20, 0x3c, 0x3d, 0x20, 0x74, 0x6d, 0x70, 0x36, 0x36, 0x20
        /*003b*/ 	.byte	0x3c, 0x20, 0x33, 0x32, 0x00
	.type		assertMessage_0,@object
	.size		assertMessage_0,(assertFile_0 - assertMessage_0)
assertMessage_0:
        /*0040*/ 	.byte	0x69, 0x6e, 0x64, 0x65, 0x78, 0x20, 0x6f, 0x75, 0x74, 0x20, 0x6f, 0x66, 0x20, 0x62, 0x6f, 0x75
        /*0050*/ 	.byte	0x6e, 0x64, 0x73, 0x3a, 0x20, 0x30, 0x20, 0x3c, 0x3d, 0x20, 0x74, 0x6d, 0x70, 0x32, 0x38, 0x20
        /*0060*/ 	.byte	0x3c, 0x20, 0x33, 0x32, 0x00
	.type		assertFile_0,@object
	.size		assertFile_0,(assertFile_1 - assertFile_0)
assertFile_0:
        /*0065*/ 	.byte	0x2f, 0x74, 0x6d, 0x70, 0x2f, 0x74, 0x6f, 0x72, 0x63, 0x68, 0x69, 0x6e, 0x64, 0x75, 0x63, 0x74
        /*0075*/ 	.byte	0x6f, 0x72, 0x5f, 0x72, 0x6f, 0x6f, 0x74, 0x2f, 0x35, 0x35, 0x2f, 0x63, 0x35, 0x35, 0x69, 0x70
        /*0085*/ 	.byte	0x34, 0x76, 0x6f, 0x71, 0x62, 0x35, 0x66, 0x6e, 0x75, 0x75, 0x79, 0x34, 0x6d, 0x69, 0x73, 0x66
        /*0095*/ 	.byte	0x64, 0x6f, 0x65, 0x67, 0x6f, 0x33, 0x6c, 0x65, 0x77, 0x61, 0x34, 0x78, 0x7a, 0x72, 0x34, 0x67
        /*00a5*/ 	.byte	0x64, 0x66, 0x74, 0x37, 0x67, 0x7a, 0x73, 0x36, 0x73, 0x33, 0x35, 0x65, 0x62, 0x68, 0x62, 0x2e
        /*00b5*/ 	.byte	0x70, 0x79, 0x00
	.type		assertFile_1,@object
	.size		assertFile_1,(.L_1 - assertFile_1)
assertFile_1:
        /*00b8*/ 	.byte	0x2f, 0x74, 0x6d, 0x70, 0x2f, 0x74, 0x6f, 0x72, 0x63, 0x68, 0x69, 0x6e, 0x64, 0x75, 0x63, 0x74
        /*00c8*/ 	.byte	0x6f, 0x72, 0x5f, 0x72, 0x6f, 0x6f, 0x74, 0x2f, 0x35, 0x35, 0x2f, 0x63, 0x35, 0x35, 0x69, 0x70
        /*00d8*/ 	.byte	0x34, 0x76, 0x6f, 0x71, 0x62, 0x35, 0x66, 0x6e, 0x75, 0x75, 0x79, 0x34, 0x6d, 0x69, 0x73, 0x66
        /*00e8*/ 	.byte	0x64, 0x6f, 0x65, 0x67, 0x6f, 0x33, 0x6c, 0x65, 0x77, 0x61, 0x34, 0x78, 0x7a, 0x72, 0x34, 0x67
        /*00f8*/ 	.byte	0x64, 0x66, 0x74, 0x37, 0x67, 0x7a, 0x73, 0x36, 0x73, 0x33, 0x35, 0x65, 0x62, 0x68, 0x62, 0x2e
        /*0108*/ 	.byte	0x70, 0x79, 0x00
.L_1:


//--------------------- .nv.shared.triton_red_fused__softmax__to_copy_add_1 --------------------------
	.section	.nv.shared.triton_red_fused__softmax__to_copy_add_1,"aw",@nobits
	.sectionflags	@""
	.align	16


//--------------------- SYMBOLS --------------------------

	.type		__assertfail,@function
